//
// Generated by NVIDIA NVVM Compiler
//
// Compiler Build ID: CL-36424714
// Cuda compilation tools, release 13.0, V13.0.88
// Based on NVVM 20.0.0
//

.version 9.0
.target sm_100
.address_size 64

	// .globl	_Z13matmul_kernelPfS_S_iii

.visible .entry _Z13matmul_kernelPfS_S_iii(
	.param .u64 .ptr .align 1 _Z13matmul_kernelPfS_S_iii_param_0,
	.param .u64 .ptr .align 1 _Z13matmul_kernelPfS_S_iii_param_1,
	.param .u64 .ptr .align 1 _Z13matmul_kernelPfS_S_iii_param_2,
	.param .u32 _Z13matmul_kernelPfS_S_iii_param_3,
	.param .u32 _Z13matmul_kernelPfS_S_iii_param_4,
	.param .u32 _Z13matmul_kernelPfS_S_iii_param_5
)
{
	.reg .pred 	%p<21>;
	.reg .b32 	%r<105>;
	.reg .b32 	%f<67>;
	.reg .b64 	%rd<59>;

	ld.param.u64 	%rd7, [_Z13matmul_kernelPfS_S_iii_param_0];
	ld.param.u64 	%rd8, [_Z13matmul_kernelPfS_S_iii_param_1];
	ld.param.u64 	%rd9, [_Z13matmul_kernelPfS_S_iii_param_2];
	ld.param.u32 	%r58, [_Z13matmul_kernelPfS_S_iii_param_3];
	ld.param.u32 	%r56, [_Z13matmul_kernelPfS_S_iii_param_4];
	ld.param.u32 	%r57, [_Z13matmul_kernelPfS_S_iii_param_5];
	cvta.to.global.u64 	%rd1, %rd9;
	cvta.to.global.u64 	%rd2, %rd8;
	cvta.to.global.u64 	%rd3, %rd7;
	mov.u32 	%r59, %ctaid.x;
	mov.u32 	%r60, %ntid.x;
	mov.u32 	%r61, %tid.x;
	mad.lo.s32 	%r1, %r59, %r60, %r61;
	setp.ge.s32 	%p1, %r1, %r58;
	setp.lt.s32 	%p2, %r57, 1;
	or.pred  	%p3, %p1, %p2;
	@%p3 bra 	$L__BB0_26;
	setp.lt.s32 	%p4, %r56, 1;
	mul.lo.s32 	%r2, %r56, %r1;
	mul.lo.s32 	%r3, %r57, %r1;
	@%p4 bra 	$L__BB0_15;
	and.b32  	%r4, %r56, 7;
	and.b32  	%r5, %r56, 3;
	and.b32  	%r6, %r56, 2147483640;
	and.b32  	%r7, %r56, 1;
	neg.s32 	%r8, %r6;
	shl.b32 	%r9, %r57, 3;
	mul.lo.s32 	%r10, %r57, 3;
	shl.b32 	%r11, %r57, 2;
	mul.lo.s32 	%r12, %r57, 6;
	mul.lo.s32 	%r13, %r57, 7;
	mov.b32 	%r88, 0;
	mul.wide.u32 	%rd35, %r9, 4;
$L__BB0_3:
	setp.lt.u32 	%p13, %r56, 8;
	mov.f32 	%f66, 0f00000000;
	mov.b32 	%r99, 0;
	@%p13 bra 	$L__BB0_6;
	add.s32 	%r96, %r57, %r88;
	shl.b32 	%r75, %r57, 1;
	add.s32 	%r95, %r75, %r88;
	add.s32 	%r94, %r10, %r88;
	add.s32 	%r93, %r11, %r88;
	mad.lo.s32 	%r92, %r57, 5, %r88;
	add.s32 	%r91, %r12, %r88;
	add.s32 	%r90, %r13, %r88;
	mul.wide.u32 	%rd18, %r88, 4;
	add.s64 	%rd58, %rd1, %rd18;
	mov.f32 	%f66, 0f00000000;
	mov.u32 	%r89, %r2;
	mov.u32 	%r97, %r8;
$L__BB0_5:
	.pragma "nounroll";
	mul.wide.s32 	%rd19, %r89, 4;
	add.s64 	%rd20, %rd2, %rd19;
	ld.global.f32 	%f16, [%rd20];
	ld.global.f32 	%f17, [%rd58];
	fma.rn.f32 	%f18, %f16, %f17, %f66;
	ld.global.f32 	%f19, [%rd20+4];
	mul.wide.u32 	%rd21, %r96, 4;
	add.s64 	%rd22, %rd1, %rd21;
	ld.global.f32 	%f20, [%rd22];
	fma.rn.f32 	%f21, %f19, %f20, %f18;
	ld.global.f32 	%f22, [%rd20+8];
	mul.wide.u32 	%rd23, %r95, 4;
	add.s64 	%rd24, %rd1, %rd23;
	ld.global.f32 	%f23, [%rd24];
	fma.rn.f32 	%f24, %f22, %f23, %f21;
	ld.global.f32 	%f25, [%rd20+12];
	mul.wide.u32 	%rd25, %r94, 4;
	add.s64 	%rd26, %rd1, %rd25;
	ld.global.f32 	%f26, [%rd26];
	fma.rn.f32 	%f27, %f25, %f26, %f24;
	ld.global.f32 	%f28, [%rd20+16];
	mul.wide.u32 	%rd27, %r93, 4;
	add.s64 	%rd28, %rd1, %rd27;
	ld.global.f32 	%f29, [%rd28];
	fma.rn.f32 	%f30, %f28, %f29, %f27;
	ld.global.f32 	%f31, [%rd20+20];
	mul.wide.u32 	%rd29, %r92, 4;
	add.s64 	%rd30, %rd1, %rd29;
	ld.global.f32 	%f32, [%rd30];
	fma.rn.f32 	%f33, %f31, %f32, %f30;
	ld.global.f32 	%f34, [%rd20+24];
	mul.wide.u32 	%rd31, %r91, 4;
	add.s64 	%rd32, %rd1, %rd31;
	ld.global.f32 	%f35, [%rd32];
	fma.rn.f32 	%f36, %f34, %f35, %f33;
	ld.global.f32 	%f37, [%rd20+28];
	mul.wide.u32 	%rd33, %r90, 4;
	add.s64 	%rd34, %rd1, %rd33;
	ld.global.f32 	%f38, [%rd34];
	fma.rn.f32 	%f66, %f37, %f38, %f36;
	add.s32 	%r97, %r97, 8;
	add.s32 	%r96, %r96, %r9;
	add.s32 	%r95, %r95, %r9;
	add.s32 	%r94, %r94, %r9;
	add.s32 	%r93, %r93, %r9;
	add.s32 	%r92, %r92, %r9;
	add.s32 	%r91, %r91, %r9;
	add.s32 	%r90, %r90, %r9;
	add.s64 	%rd58, %rd58, %rd35;
	add.s32 	%r89, %r89, 8;
	setp.ne.s32 	%p14, %r97, 0;
	mov.u32 	%r99, %r6;
	@%p14 bra 	$L__BB0_5;
$L__BB0_6:
	setp.eq.s32 	%p15, %r4, 0;
	@%p15 bra 	$L__BB0_14;
	add.s32 	%r76, %r4, -1;
	setp.lt.u32 	%p16, %r76, 3;
	@%p16 bra 	$L__BB0_9;
	add.s32 	%r77, %r99, %r2;
	mul.wide.s32 	%rd36, %r77, 4;
	add.s64 	%rd37, %rd2, %rd36;
	ld.global.f32 	%f40, [%rd37];
	mad.lo.s32 	%r78, %r99, %r57, %r88;
	mul.wide.u32 	%rd38, %r78, 4;
	add.s64 	%rd39, %rd1, %rd38;
	ld.global.f32 	%f41, [%rd39];
	fma.rn.f32 	%f42, %f40, %f41, %f66;
	ld.global.f32 	%f43, [%rd37+4];
	add.s32 	%r79, %r78, %r57;
	mul.wide.u32 	%rd40, %r79, 4;
	add.s64 	%rd41, %rd1, %rd40;
	ld.global.f32 	%f44, [%rd41];
	fma.rn.f32 	%f45, %f43, %f44, %f42;
	ld.global.f32 	%f46, [%rd37+8];
	add.s32 	%r80, %r79, %r57;
	mul.wide.u32 	%rd42, %r80, 4;
	add.s64 	%rd43, %rd1, %rd42;
	ld.global.f32 	%f47, [%rd43];
	fma.rn.f32 	%f48, %f46, %f47, %f45;
	ld.global.f32 	%f49, [%rd37+12];
	add.s32 	%r81, %r80, %r57;
	mul.wide.u32 	%rd44, %r81, 4;
	add.s64 	%rd45, %rd1, %rd44;
	ld.global.f32 	%f50, [%rd45];
	fma.rn.f32 	%f66, %f49, %f50, %f48;
	add.s32 	%r99, %r99, 4;
$L__BB0_9:
	setp.eq.s32 	%p17, %r5, 0;
	@%p17 bra 	$L__BB0_14;
	setp.eq.s32 	%p18, %r5, 1;
	@%p18 bra 	$L__BB0_12;
	add.s32 	%r82, %r99, %r2;
	mul.wide.s32 	%rd46, %r82, 4;
	add.s64 	%rd47, %rd2, %rd46;
	ld.global.f32 	%f52, [%rd47];
	mad.lo.s32 	%r83, %r99, %r57, %r88;
	mul.wide.u32 	%rd48, %r83, 4;
	add.s64 	%rd49, %rd1, %rd48;
	ld.global.f32 	%f53, [%rd49];
	fma.rn.f32 	%f54, %f52, %f53, %f66;
	ld.global.f32 	%f55, [%rd47+4];
	add.s32 	%r84, %r83, %r57;
	mul.wide.u32 	%rd50, %r84, 4;
	add.s64 	%rd51, %rd1, %rd50;
	ld.global.f32 	%f56, [%rd51];
	fma.rn.f32 	%f66, %f55, %f56, %f54;
	add.s32 	%r99, %r99, 2;
$L__BB0_12:
	setp.eq.s32 	%p19, %r7, 0;
	@%p19 bra 	$L__BB0_14;
	add.s32 	%r85, %r99, %r2;
	mul.wide.s32 	%rd52, %r85, 4;
	add.s64 	%rd53, %rd2, %rd52;
	ld.global.f32 	%f57, [%rd53];
	mad.lo.s32 	%r86, %r99, %r57, %r88;
	mul.wide.u32 	%rd54, %r86, 4;
	add.s64 	%rd55, %rd1, %rd54;
	ld.global.f32 	%f58, [%rd55];
	fma.rn.f32 	%f66, %f57, %f58, %f66;
$L__BB0_14:
	add.s32 	%r87, %r88, %r3;
	mul.wide.s32 	%rd56, %r87, 4;
	add.s64 	%rd57, %rd3, %rd56;
	st.global.f32 	[%rd57], %f66;
	add.s32 	%r88, %r88, 1;
	setp.eq.s32 	%p20, %r88, %r57;
	@%p20 bra 	$L__BB0_26;
	bra.uni 	$L__BB0_3;
$L__BB0_15:
	and.b32  	%r46, %r57, 7;
	setp.lt.u32 	%p5, %r57, 8;
	mov.b32 	%r103, 0;
	@%p5 bra 	$L__BB0_18;
	and.b32  	%r103, %r57, 2147483640;
	mov.b32 	%r101, 0;
$L__BB0_17:
	.pragma "nounroll";
	add.s32 	%r64, %r101, %r3;
	mul.wide.s32 	%rd10, %r64, 4;
	add.s64 	%rd11, %rd3, %rd10;
	mov.b32 	%r65, 0;
	st.global.u32 	[%rd11], %r65;
	st.global.u32 	[%rd11+4], %r65;
	st.global.u32 	[%rd11+8], %r65;
	st.global.u32 	[%rd11+12], %r65;
	st.global.u32 	[%rd11+16], %r65;
	st.global.u32 	[%rd11+20], %r65;
	st.global.u32 	[%rd11+24], %r65;
	st.global.u32 	[%rd11+28], %r65;
	add.s32 	%r101, %r101, 8;
	setp.ne.s32 	%p6, %r101, %r103;
	@%p6 bra 	$L__BB0_17;
$L__BB0_18:
	setp.eq.s32 	%p7, %r46, 0;
	@%p7 bra 	$L__BB0_26;
	and.b32  	%r51, %r57, 3;
	setp.lt.u32 	%p8, %r46, 4;
	@%p8 bra 	$L__BB0_21;
	add.s32 	%r66, %r103, %r3;
	mul.wide.s32 	%rd12, %r66, 4;
	add.s64 	%rd13, %rd3, %rd12;
	mov.b32 	%r67, 0;
	st.global.u32 	[%rd13], %r67;
	st.global.u32 	[%rd13+4], %r67;
	st.global.u32 	[%rd13+8], %r67;
	st.global.u32 	[%rd13+12], %r67;
	add.s32 	%r103, %r103, 4;
$L__BB0_21:
	setp.eq.s32 	%p9, %r51, 0;
	@%p9 bra 	$L__BB0_26;
	setp.eq.s32 	%p10, %r51, 1;
	@%p10 bra 	$L__BB0_24;
	add.s32 	%r68, %r103, %r3;
	mul.wide.s32 	%rd14, %r68, 4;
	add.s64 	%rd15, %rd3, %rd14;
	mov.b32 	%r69, 0;
	st.global.u32 	[%rd15], %r69;
	st.global.u32 	[%rd15+4], %r69;
	add.s32 	%r103, %r103, 2;
$L__BB0_24:
	and.b32  	%r70, %r57, 1;
	setp.eq.b32 	%p11, %r70, 1;
	not.pred 	%p12, %p11;
	@%p12 bra 	$L__BB0_26;
	add.s32 	%r71, %r103, %r3;
	mul.wide.s32 	%rd16, %r71, 4;
	add.s64 	%rd17, %rd3, %rd16;
	mov.b32 	%r72, 0;
	st.global.u32 	[%rd17], %r72;
$L__BB0_26:
	ret;

}


// ===== COMPILED SASS (sm_100) =====

	.target	sm_100

	.elftype	@"ET_EXEC"


//--------------------- .note.nv.tkinfo           --------------------------
	.section	.note.nv.tkinfo,"",@"SHT_NOTE"
	.sectionflags	@"SHF_NOTE_NV_TKINFO"
	.tkinfo
        /*0018*/ 	.word	0x00000002
        /*0030*/ 	.string	""
        /*0030*/ 	.string	"ptxas"
        /*0030*/ 	.string	"Cuda compilation tools, release 13.0, V13.0.88"
        /*0030*/ 	.string	"Build cuda_13.0.r13.0/compiler.36424714_0"
        /*0030*/ 	.string	"-arch sm_100 -m 64 "



//--------------------- .note.nv.cuinfo           --------------------------
	.section	.note.nv.cuinfo,"",@"SHT_NOTE"
	.sectionflags	@"SHF_NOTE_NV_CUINFO"
        /*0018*/ 	.short	0x0002
        /*001a*/ 	.short	0x0064
        /*001c*/ 	.short	0x0082
	.zero		2


//--------------------- .nv.info                  --------------------------
	.section	.nv.info,"",@"SHT_CUDA_INFO"
	.align	4


	//----- nvinfo : EIATTR_REGCOUNT
	.align		4
        /*0000*/ 	.byte	0x04, 0x2f
        /*0002*/ 	.short	(.L_1 - .L_0)
	.align		4
.L_0:
        /*0004*/ 	.word	index@(_Z13matmul_kernelPfS_S_iii)
        /*0008*/ 	.word	0x0000001c


	//----- nvinfo : EIATTR_FRAME_SIZE
	.align		4
.L_1:
        /*000c*/ 	.byte	0x04, 0x11
        /*000e*/ 	.short	(.L_3 - .L_2)
	.align		4
.L_2:
        /*0010*/ 	.word	index@(_Z13matmul_kernelPfS_S_iii)
        /*0014*/ 	.word	0x00000000


	//----- nvinfo : EIATTR_MIN_STACK_SIZE
	.align		4
.L_3:
        /*0018*/ 	.byte	0x04, 0x12
        /*001a*/ 	.short	(.L_5 - .L_4)
	.align		4
.L_4:
        /*001c*/ 	.word	index@(_Z13matmul_kernelPfS_S_iii)
        /*0020*/ 	.word	0x00000000
.L_5:


//--------------------- .nv.compat                --------------------------
	.section	.nv.compat,"",@"SHT_CUDA_COMPAT_INFO"
	.align	4
        /*0000*/ 	.byte	0x02, 0x09, 0x00, 0x00, 0x02, 0x02, 0x01, 0x00, 0x02, 0x05, 0x05, 0x00, 0x03, 0x07, 0x01, 0x01
        /*0010*/ 	.byte	0x02, 0x03, 0x00, 0x00, 0x02, 0x06, 0x01, 0x00, 0x04, 0x0b, 0x08, 0x00, 0x09, 0x00, 0x00, 0x00
        /*0020*/ 	.byte	0x00, 0x00, 0x00, 0x00


//--------------------- .nv.info._Z13matmul_kernelPfS_S_iii --------------------------
	.section	.nv.info._Z13matmul_kernelPfS_S_iii,"",@"SHT_CUDA_INFO"
	.sectionflags	@""
	.align	4


	//----- nvinfo : EIATTR_CUDA_API_VERSION
	.align		4
        /*0000*/ 	.byte	0x04, 0x37
        /*0002*/ 	.short	(.L_7 - .L_6)
.L_6:
        /*0004*/ 	.word	0x00000082


	//----- nvinfo : EIATTR_KPARAM_INFO
	.align		4
.L_7:
        /*0008*/ 	.byte	0x04, 0x17
        /*000a*/ 	.short	(.L_9 - .L_8)
.L_8:
        /*000c*/ 	.word	0x00000000
        /*0010*/ 	.short	0x0005
        /*0012*/ 	.short	0x0020
        /*0014*/ 	.byte	0x00, 0xf0, 0x11, 0x00


	//----- nvinfo : EIATTR_KPARAM_INFO
	.align		4
.L_9:
        /*0018*/ 	.byte	0x04, 0x17
        /*001a*/ 	.short	(.L_11 - .L_10)
.L_10:
        /*001c*/ 	.word	0x00000000
        /*0020*/ 	.short	0x0004
        /*0022*/ 	.short	0x001c
        /*0024*/ 	.byte	0x00, 0xf0, 0x11, 0x00


	//----- nvinfo : EIATTR_KPARAM_INFO
	.align		4
.L_11:
        /*0028*/ 	.byte	0x04, 0x17
        /*002a*/ 	.short	(.L_13 - .L_12)
.L_12:
        /*002c*/ 	.word	0x00000000
        /*0030*/ 	.short	0x0003
        /*0032*/ 	.short	0x0018
        /*0034*/ 	.byte	0x00, 0xf0, 0x11, 0x00


	//----- nvinfo : EIATTR_KPARAM_INFO
	.align		4
.L_13:
        /*0038*/ 	.byte	0x04, 0x17
        /*003a*/ 	.short	(.L_15 - .L_14)
.L_14:
        /*003c*/ 	.word	0x00000000
        /*0040*/ 	.short	0x0002
        /*0042*/ 	.short	0x0010
        /*0044*/ 	.byte	0x00, 0xf5, 0x21, 0x00


	//----- nvinfo : EIATTR_KPARAM_INFO
	.align		4
.L_15:
        /*0048*/ 	.byte	0x04, 0x17
        /*004a*/ 	.short	(.L_17 - .L_16)
.L_16:
        /*004c*/ 	.word	0x00000000
        /*0050*/ 	.short	0x0001
        /*0052*/ 	.short	0x0008
        /*0054*/ 	.byte	0x00, 0xf5, 0x21, 0x00


	//----- nvinfo : EIATTR_KPARAM_INFO
	.align		4
.L_17:
        /*0058*/ 	.byte	0x04, 0x17
        /*005a*/ 	.short	(.L_19 - .L_18)
.L_18:
        /*005c*/ 	.word	0x00000000
        /*0060*/ 	.short	0x0000
        /*0062*/ 	.short	0x0000
        /*0064*/ 	.byte	0x00, 0xf5, 0x21, 0x00


	//----- nvinfo : EIATTR_SPARSE_MMA_MASK
	.align		4
.L_19:
        /*0068*/ 	.byte	0x03, 0x50
        /*006a*/ 	.short	0x0000


	//----- nvinfo : EIATTR_MAXREG_COUNT
	.align		4
        /*006c*/ 	.byte	0x03, 0x1b
        /*006e*/ 	.short	0x00ff


	//----- nvinfo : EIATTR_MERCURY_ISA_VERSION
	.align		4
        /*0070*/ 	.byte	0x03, 0x5f
        /*0072*/ 	.short	0x0101


	//----- nvinfo : EIATTR_VRC_CTA_INIT_COUNT
	.align		4
        /*0074*/ 	.byte	0x02, 0x4a
	.zero		1
	.zero		1


	//----- nvinfo : EIATTR_EXIT_INSTR_OFFSETS
	.align		4
        /*0078*/ 	.byte	0x04, 0x1c
        /*007a*/ 	.short	(.L_21 - .L_20)


	//   ....[0]....
.L_20:
        /*007c*/ 	.word	0x000000a0


	//   ....[1]....
        /*0080*/ 	.word	0x00000c00


	//   ....[2]....
        /*0084*/ 	.word	0x00000d80


	//   ....[3]....
        /*0088*/ 	.word	0x00000e60


	//   ....[4]....
        /*008c*/ 	.word	0x00000f50


	//   ....[5]....
        /*0090*/ 	.word	0x00000fb0


	//----- nvinfo : EIATTR_CBANK_PARAM_SIZE
	.align		4
.L_21:
        /*0094*/ 	.byte	0x03, 0x19
        /*0096*/ 	.short	0x0024


	//----- nvinfo : EIATTR_PARAM_CBANK
	.align		4
        /*0098*/ 	.byte	0x04, 0x0a
        /*009a*/ 	.short	(.L_23 - .L_22)
	.align		4
.L_22:
        /*009c*/ 	.word	index@(.nv.constant0._Z13matmul_kernelPfS_S_iii)
        /*00a0*/ 	.short	0x0380
        /*00a2*/ 	.short	0x0024


	//----- nvinfo : EIATTR_SW_WAR
	.align		4
.L_23:
        /*00a4*/ 	.byte	0x04, 0x36
        /*00a6*/ 	.short	(.L_25 - .L_24)
.L_24:
        /*00a8*/ 	.word	0x00000008
.L_25:


//--------------------- .nv.callgraph             --------------------------
	.section	.nv.callgraph,"",@"SHT_CUDA_CALLGRAPH"
	.align	4
	.sectionentsize	8
	.align		4
        /*0000*/ 	.word	0x00000000
	.align		4
        /*0004*/ 	.word	0xffffffff
	.align		4
        /*0008*/ 	.word	0x00000000
	.align		4
        /*000c*/ 	.word	0xfffffffe
	.align		4
        /*0010*/ 	.word	0x00000000
	.align		4
        /*0014*/ 	.word	0xfffffffd
	.align		4
        /*0018*/ 	.word	0x00000000
	.align		4
        /*001c*/ 	.word	0xfffffffc


//--------------------- .text._Z13matmul_kernelPfS_S_iii --------------------------
	.section	.text._Z13matmul_kernelPfS_S_iii,"ax",@progbits
	.align	128
        .global         _Z13matmul_kernelPfS_S_iii
        .type           _Z13matmul_kernelPfS_S_iii,@function
        .size           _Z13matmul_kernelPfS_S_iii,(.L_x_10 - _Z13matmul_kernelPfS_S_iii)
        .other          _Z13matmul_kernelPfS_S_iii,@"STO_CUDA_ENTRY STV_DEFAULT"
_Z13matmul_kernelPfS_S_iii:
.text._Z13matmul_kernelPfS_S_iii:
[----:B------:R-:W-:Y:S01]  /*0000*/  LDC R1, c[0x0][0x37c] ;  /* 0x0000df00ff017b82 */ /* 0x000fe20000000800 */
[----:B------:R-:W0:Y:S07]  /*0010*/  S2R R3, SR_TID.X ;  /* 0x0000000000037919 */ /* 0x000e2e0000002100 */
[----:B------:R-:W0:Y:S01]  /*0020*/  S2UR UR4, SR_CTAID.X ;  /* 0x00000000000479c3 */ /* 0x000e220000002500 */
[----:B------:R-:W1:Y:S01]  /*0030*/  LDCU UR7, c[0x0][0x3a0] ;  /* 0x00007400ff0777ac */ /* 0x000e620008000800 */
[----:B------:R-:W2:Y:S06]  /*0040*/  LDCU UR5, c[0x0][0x398] ;  /* 0x00007300ff0577ac */ /* 0x000eac0008000800 */
[----:B------:R-:W0:Y:S01]  /*0050*/  LDC R0, c[0x0][0x360] ;  /* 0x0000d800ff007b82 */ /* 0x000e220000000800 */
[----:B-1----:R-:W-:-:S06]  /*0060*/  UISETP.GE.AND UP0, UPT, UR7, 0x1, UPT ;  /* 0x000000010700788c */ /* 0x002fcc000bf06270 */
[----:B------:R-:W-:Y:S01]  /*0070*/  PLOP3.LUT P0, PT, PT, PT, UP0, 0x80, 0x8 ;  /* 0x000000000008781c */ /* 0x000fe20003f0f008 */
[----:B0-----:R-:W-:-:S05]  /*0080*/  IMAD R0, R0, UR4, R3 ;  /* 0x0000000400007c24 */ /* 0x001fca000f8e0203 */
[----:B--2---:R-:W-:-:S13]  /*0090*/  ISETP.GE.OR P0, PT, R0, UR5, !P0 ;  /* 0x0000000500007c0c */ /* 0x004fda000c706670 */
[----:B------:R-:W-:Y:S05]  /*00a0*/  @P0 EXIT ;  /* 0x000000000000094d */ /* 0x000fea0003800000 */
[----:B------:R-:W0:Y:S01]  /*00b0*/  LDCU UR4, c[0x0][0x39c] ;  /* 0x00007380ff0477ac */ /* 0x000e220008000800 */
[----:B------:R-:W1:Y:S01]  /*00c0*/  LDCU.64 UR18, c[0x0][0x358] ;  /* 0x00006b00ff1277ac */ /* 0x000e620008000a00 */
[----:B0-----:R-:W-:-:S09]  /*00d0*/  UISETP.GE.AND UP0, UPT, UR4, 0x1, UPT ;  /* 0x000000010400788c */ /* 0x001fd2000bf06270 */
[----:B-1----:R-:W-:Y:S05]  /*00e0*/  BRA.U !UP0, `(.L_x_0) ;  /* 0x0000000908cc7547 */ /* 0x002fea000b800000 */
[----:B------:R-:W-:Y:S02]  /*00f0*/  ULOP3.LUT UR6, UR4, 0x7ffffff8, URZ, 0xc0, !UPT ;  /* 0x7ffffff804067892 */ /* 0x000fe4000f8ec0ff */
[----:B------:R-:W-:Y:S01]  /*0100*/  IMAD R10, R0, UR4, RZ ;  /* 0x00000004000a7c24 */ /* 0x000fe2000f8e02ff */
[----:B------:R-:W-:Y:S02]  /*0110*/  ULOP3.LUT UR17, UR4, 0x7, URZ, 0xc0, !UPT ;  /* 0x0000000704117892 */ /* 0x000fe4000f8ec0ff */
[----:B------:R-:W-:Y:S02]  /*0120*/  ULOP3.LUT UR20, UR4, 0x3, URZ, 0xc0, !UPT ;  /* 0x0000000304147892 */ /* 0x000fe4000f8ec0ff */
[----:B------:R-:W-:Y:S02]  /*0130*/  USHF.L.U32 UR7, UR7, 0x3, URZ ;  /* 0x0000000307077899 */ /* 0x000fe400080006ff */
[----:B------:R-:W-:Y:S01]  /*0140*/  UIADD3 UR8, UPT, UPT, -UR6, URZ, URZ ;  /* 0x000000ff06087290 */ /* 0x000fe2000fffe1ff */
[----:B------:R-:W-:-:S11]  /*0150*/  UMOV UR4, URZ ;  /* 0x000000ff00047c82 */ /* 0x000fd60008000000 */
.L_x_5:
[----:B------:R-:W0:Y:S01]  /*0160*/  LDCU UR16, c[0x0][0x39c] ;  /* 0x00007380ff1077ac */ /* 0x000e220008000800 */
[----:B------:R-:W-:Y:S01]  /*0170*/  HFMA2 R11, -RZ, RZ, 0, 0 ;  /* 0x00000000ff0b7431 */ /* 0x000fe200000001ff */
[----:B------:R-:W-:Y:S01]  /*0180*/  UMOV UR5, URZ ;  /* 0x000000ff00057c82 */ /* 0x000fe20008000000 */
[----:B0-----:R-:W-:-:S09]  /*0190*/  UISETP.GE.U32.AND UP0, UPT, UR16, 0x8, UPT ;  /* 0x000000081000788c */ /* 0x001fd2000bf06070 */
[----:B------:R-:W-:Y:S05]  /*01a0*/  BRA.U !UP0, `(.L_x_1) ;  /* 0x00000005082c7547 */ /* 0x000fea000b800000 */
[----:B------:R-:W0:Y:S01]  /*01b0*/  LDCU UR5, c[0x0][0x3a0] ;  /* 0x00007400ff0577ac */ /* 0x000e220008000800 */
[----:B------:R-:W-:Y:S01]  /*01c0*/  MOV R11, RZ ;  /* 0x000000ff000b7202 */ /* 0x000fe20000000f00 */
[----:B------:R-:W-:Y:S01]  /*01d0*/  IMAD.MOV.U32 R12, RZ, RZ, R10 ;  /* 0x000000ffff0c7224 */ /* 0x000fe200078e000a */
[----:B------:R-:W1:Y:S01]  /*01e0*/  LDCU.64 UR28, c[0x0][0x390] ;  /* 0x00007200ff1c77ac */ /* 0x000e620008000a00 */
[----:B------:R-:W-:Y:S01]  /*01f0*/  UMOV UR9, UR8 ;  /* 0x0000000800097c82 */ /* 0x000fe20008000000 */
[----:B0-----:R-:W-:Y:S02]  /*0200*/  UIADD3 UR10, UPT, UPT, UR4, UR5, URZ ;  /* 0x00000005040a7290 */ /* 0x001fe4000fffe0ff */
[----:B------:R-:W-:Y:S02]  /*0210*/  ULEA UR11, UR5, UR4, 0x1 ;  /* 0x00000004050b7291 */ /* 0x000fe4000f8e08ff */
[----:B------:R-:W-:Y:S02]  /*0220*/  UIMAD UR12, UR5, 0x3, UR4 ;  /* 0x00000003050c78a4 */ /* 0x000fe4000f8e0204 */
[----:B------:R-:W-:-:S02]  /*0230*/  ULEA UR13, UR5, UR4, 0x2 ;  /* 0x00000004050d7291 */ /* 0x000fc4000f8e10ff */
[----:B------:R-:W-:Y:S02]  /*0240*/  UIMAD UR14, UR5, 0x5, UR4 ;  /* 0x00000005050e78a4 */ /* 0x000fe4000f8e0204 */
[----:B------:R-:W-:Y:S02]  /*0250*/  UIMAD UR15, UR5, 0x6, UR4 ;  /* 0x00000006050f78a4 */ /* 0x000fe4000f8e0204 */
[----:B------:R-:W-:Y:S02]  /*0260*/  UIMAD UR5, UR5, 0x7, UR4 ;  /* 0x00000007050578a4 */ /* 0x000fe4000f8e0204 */
[----:B-1----:R-:W-:-:S12]  /*0270*/  UIMAD.WIDE.U32 UR22, UR4, 0x4, UR28 ;  /* 0x00000004041678a5 */ /* 0x002fd8000f8e001c */
.L_x_2:
[----:B------:R-:W0:Y:S01]  /*0280*/  LDC.64 R2, c[0x0][0x388] ;  /* 0x0000e200ff027b82 */ /* 0x000e220000000a00 */
[----:B------:R-:W-:Y:S01]  /*0290*/  UIMAD.WIDE.U32 UR24, UR10, 0x4, UR28 ;  /* 0x000000040a1878a5 */ /* 0x000fe2000f8e001c */
[----:B------:R-:W-:Y:S01]  /*02a0*/  MOV R4, UR22 ;  /* 0x0000001600047c02 */ /* 0x000fe20008000f00 */
[----:B------:R-:W-:Y:S01]  /*02b0*/  UIMAD.WIDE.U32 UR26, UR11, 0x4, UR28 ;  /* 0x000000040b1a78a5 */ /* 0x000fe2000f8e001c */
[----:B------:R-:W-:-:S03]  /*02c0*/  MOV R5, UR23 ;  /* 0x0000001700057c02 */ /* 0x000fc60008000f00 */
[----:B------:R-:W-:Y:S01]  /*02d0*/  IMAD.U32 R6, RZ, RZ, UR24 ;  /* 0x00000018ff067e24 */ /* 0x000fe2000f8e00ff */
[----:B------:R-:W-:Y:S01]  /*02e0*/  MOV R7, UR25 ;  /* 0x0000001900077c02 */ /* 0x000fe20008000f00 */
[----:B------:R-:W2:Y:S01]  /*02f0*/  LDG.E R14, desc[UR18][R4.64] ;  /* 0x00000012040e7981 */ /* 0x000ea2000c1e1900 */
[----:B------:R-:W-:Y:S01]  /*0300*/  UIMAD.WIDE.U32 UR24, UR12, 0x4, UR28 ;  /* 0x000000040c1878a5 */ /* 0x000fe2000f8e001c */
[----:B------:R-:W-:Y:S01]  /*0310*/  MOV R8, UR26 ;  /* 0x0000001a00087c02 */ /* 0x000fe20008000f00 */
[----:B------:R-:W-:Y:S01]  /*0320*/  IMAD.U32 R9, RZ, RZ, UR27 ;  /* 0x0000001bff097e24 */ /* 0x000fe2000f8e00ff */
[----:B------:R-:W-:Y:S01]  /*0330*/  UIMAD.WIDE.U32 UR26, UR13, 0x4, UR28 ;  /* 0x000000040d1a78a5 */ /* 0x000fe2000f8e001c */
[----:B------:R1:W3:Y:S01]  /*0340*/  LDG.E R13, desc[UR18][R6.64] ;  /* 0x00000012060d7981 */ /* 0x0002e2000c1e1900 */
[----:B0-----:R-:W-:Y:S01]  /*0350*/  IMAD.WIDE R2, R12, 0x4, R2 ;  /* 0x000000040c027825 */ /* 0x001fe200078e0202 */
[----:B------:R-:W-:Y:S02]  /*0360*/  MOV R24, UR24 ;  /* 0x0000001800187c02 */ /* 0x000fe40008000f00 */
[----:B------:R0:W4:Y:S04]  /*0370*/  LDG.E R15, desc[UR18][R8.64] ;  /* 0x00000012080f7981 */ /* 0x000128000c1e1900 */
[----:B------:R-:W2:Y:S01]  /*0380*/  LDG.E R16, desc[UR18][R2.64] ;  /* 0x0000001202107981 */ /* 0x000ea2000c1e1900 */
[----:B------:R-:W-:-:S03]  /*0390*/  MOV R25, UR25 ;  /* 0x0000001900197c02 */ /* 0x000fc60008000f00 */
[----:B------:R-:W3:Y:S01]  /*03a0*/  LDG.E R18, desc[UR18][R2.64+0x4] ;  /* 0x0000041202127981 */ /* 0x000ee2000c1e1900 */
[----:B------:R-:W-:Y:S01]  /*03b0*/  UIMAD.WIDE.U32 UR24, UR14, 0x4, UR28 ;  /* 0x000000040e1878a5 */ /* 0x000fe2000f8e001c */
[----:B------:R-:W-:Y:S02]  /*03c0*/  IMAD.U32 R20, RZ, RZ, UR26 ;  /* 0x0000001aff147e24 */ /* 0x000fe4000f8e00ff */
[----:B------:R-:W4:Y:S01]  /*03d0*/  LDG.E R22, desc[UR18][R2.64+0x8] ;  /* 0x0000081202167981 */ /* 0x000f22000c1e1900 */
[----:B------:R-:W-:Y:S01]  /*03e0*/  MOV R21, UR27 ;  /* 0x0000001b00157c02 */ /* 0x000fe20008000f00 */
[----:B------:R-:W-:Y:S02]  /*03f0*/  UIMAD.WIDE.U32 UR26, UR15, 0x4, UR28 ;  /* 0x000000040f1a78a5 */ /* 0x000fe4000f8e001c */
[----:B------:R-:W5:Y:S01]  /*0400*/  LDG.E R24, desc[UR18][R24.64] ;  /* 0x0000001218187981 */ /* 0x000f62000c1e1900 */
[----:B-1----:R-:W-:-:S03]  /*0410*/  MOV R6, UR24 ;  /* 0x0000001800067c02 */ /* 0x002fc60008000f00 */
[----:B------:R-:W5:Y:S01]  /*0420*/  LDG.E R17, desc[UR18][R2.64+0xc] ;  /* 0x00000c1202117981 */ /* 0x000f62000c1e1900 */
[----:B------:R-:W-:Y:S01]  /*0430*/  IMAD.U32 R7, RZ, RZ, UR25 ;  /* 0x00000019ff077e24 */ /* 0x000fe2000f8e00ff */
[----:B------:R-:W-:Y:S02]  /*0440*/  UIMAD.WIDE.U32 UR24, UR5, 0x4, UR28 ;  /* 0x00000004051878a5 */ /* 0x000fe4000f8e001c */
[----:B------:R-:W5:Y:S01]  /*0450*/  LDG.E R20, desc[UR18][R20.64] ;  /* 0x0000001214147981 */ /* 0x000f62000c1e1900 */
[----:B------:R-:W-:-:S03]  /*0460*/  MOV R4, UR26 ;  /* 0x0000001a00047c02 */ /* 0x000fc60008000f00 */
[----:B------:R-:W5:Y:S01]  /*0470*/  LDG.E R19, desc[UR18][R2.64+0x10] ;  /* 0x0000101202137981 */ /* 0x000f62000c1e1900 */
[----:B------:R-:W-:Y:S01]  /*0480*/  MOV R5, UR27 ;  /* 0x0000001b00057c02 */ /* 0x000fe20008000f00 */
[----:B0-----:R-:W-:Y:S02]  /*0490*/  IMAD.U32 R8, RZ, RZ, UR24 ;  /* 0x00000018ff087e24 */ /* 0x001fe4000f8e00ff */
[----:B------:R-:W5:Y:S01]  /*04a0*/  LDG.E R6, desc[UR18][R6.64] ;  /* 0x0000001206067981 */ /* 0x000f62000c1e1900 */
[----:B------:R-:W-:-:S03]  /*04b0*/  MOV R9, UR25 ;  /* 0x0000001900097c02 */ /* 0x000fc60008000f00 */
[----:B------:R-:W5:Y:S04]  /*04c0*/  LDG.E R23, desc[UR18][R2.64+0x14] ;  /* 0x0000141202177981 */ /* 0x000f68000c1e1900 */
[----:B------:R-:W5:Y:S04]  /*04d0*/  LDG.E R4, desc[UR18][R4.64] ;  /* 0x0000001204047981 */ /* 0x000f68000c1e1900 */
[----:B------:R-:W5:Y:S04]  /*04e0*/  LDG.E R25, desc[UR18][R2.64+0x18] ;  /* 0x0000181202197981 */ /* 0x000f68000c1e1900 */
[----:B------:R-:W5:Y:S04]  /*04f0*/  LDG.E R8, desc[UR18][R8.64] ;  /* 0x0000001208087981 */ /* 0x000f68000c1e1900 */
[----:B------:R-:W5:Y:S01]  /*0500*/  LDG.E R21, desc[UR18][R2.64+0x1c] ;  /* 0x00001c1202157981 */ /* 0x000f62000c1e1900 */
[----:B------:R-:W-:-:S04]  /*0510*/  UIADD3 UR9, UPT, UPT, UR9, 0x8, URZ ;  /* 0x0000000809097890 */ /* 0x000fc8000fffe0ff */
[----:B------:R-:W-:Y:S01]  /*0520*/  UISETP.NE.AND UP0, UPT, UR9, URZ, UPT ;  /* 0x000000ff0900728c */ /* 0x000fe2000bf05270 */
[----:B------:R-:W-:Y:S01]  /*0530*/  IADD3 R12, PT, PT, R12, 0x8, RZ ;  /* 0x000000080c0c7810 */ /* 0x000fe20007ffe0ff */
[----:B------:R-:W-:Y:S02]  /*0540*/  UIADD3 UR10, UPT, UPT, UR7, UR10, URZ ;  /* 0x0000000a070a7290 */ /* 0x000fe4000fffe0ff */
[----:B------:R-:W-:Y:S02]  /*0550*/  UIADD3 UR11, UPT, UPT, UR7, UR11, URZ ;  /* 0x0000000b070b7290 */ /* 0x000fe4000fffe0ff */
[----:B------:R-:W-:Y:S02]  /*0560*/  UIADD3 UR12, UPT, UPT, UR7, UR12, URZ ;  /* 0x0000000c070c7290 */ /* 0x000fe4000fffe0ff */
[----:B------:R-:W-:Y:S02]  /*0570*/  UIADD3 UR13, UPT, UPT, UR7, UR13, URZ ;  /* 0x0000000d070d7290 */ /* 0x000fe4000fffe0ff */
[----:B------:R-:W-:-:S02]  /*0580*/  UIADD3 UR14, UPT, UPT, UR7, UR14, URZ ;  /* 0x0000000e070e7290 */ /* 0x000fc4000fffe0ff */
[----:B------:R-:W-:Y:S02]  /*0590*/  UIADD3 UR15, UPT, UPT, UR7, UR15, URZ ;  /* 0x0000000f070f7290 */ /* 0x000fe4000fffe0ff */
[----:B------:R-:W-:Y:S02]  /*05a0*/  UIADD3 UR5, UPT, UPT, UR7, UR5, URZ ;  /* 0x0000000507057290 */ /* 0x000fe4000fffe0ff */
[----:B------:R-:W-:Y:S01]  /*05b0*/  UIMAD.WIDE.U32 UR22, UR7, 0x4, UR22 ;  /* 0x00000004071678a5 */ /* 0x000fe2000f8e0016 */
[----:B--2---:R-:W-:-:S04]  /*05c0*/  FFMA R11, R16, R14, R11 ;  /* 0x0000000e100b7223 */ /* 0x004fc8000000000b */
[----:B---3--:R-:W-:-:S04]  /*05d0*/  FFMA R11, R18, R13, R11 ;  /* 0x0000000d120b7223 */ /* 0x008fc8000000000b */
[----:B----4-:R-:W-:-:S04]  /*05e0*/  FFMA R22, R22, R15, R11 ;  /* 0x0000000f16167223 */ /* 0x010fc8000000000b */
[----:B-----5:R-:W-:-:S04]  /*05f0*/  FFMA R22, R17, R24, R22 ;  /* 0x0000001811167223 */ /* 0x020fc80000000016 */
[----:B------:R-:W-:-:S04]  /*0600*/  FFMA R20, R19, R20, R22 ;  /* 0x0000001413147223 */ /* 0x000fc80000000016 */
[----:B------:R-:W-:-:S04]  /*0610*/  FFMA R6, R23, R6, R20 ;  /* 0x0000000617067223 */ /* 0x000fc80000000014 */
[----:B------:R-:W-:-:S04]  /*0620*/  FFMA R4, R25, R4, R6 ;  /* 0x0000000419047223 */ /* 0x000fc80000000006 */
[----:B------:R-:W-:Y:S01]  /*0630*/  FFMA R11, R21, R8, R4 ;  /* 0x00000008150b7223 */ /* 0x000fe20000000004 */
[----:B------:R-:W-:Y:S06]  /*0640*/  BRA.U UP0, `(.L_x_2) ;  /* 0xfffffffd000c7547 */ /* 0x000fec000b83ffff */
[----:B------:R-:W-:-:S05]  /*0650*/  UMOV UR5, UR6 ;  /* 0x0000000600057c82 */ /* 0x000fca0008000000 */
.L_x_1:
[----:B------:R-:W-:-:S09]  /*0660*/  UISETP.NE.AND UP0, UPT, UR17, URZ, UPT ;  /* 0x000000ff1100728c */ /* 0x000fd2000bf05270 */
[----:B------:R-:W-:Y:S05]  /*0670*/  BRA.U !UP0, `(.L_x_3) ;  /* 0x00000005083c7547 */ /* 0x000fea000b800000 */
[----:B------:R-:W-:Y:S02]  /*0680*/  UIADD3 UR9, UPT, UPT, UR17, -0x1, URZ ;  /* 0xffffffff11097890 */ /* 0x000fe4000fffe0ff */
[----:B------:R-:W-:Y:S02]  /*0690*/  UISETP.NE.AND UP1, UPT, UR20, URZ, UPT ;  /* 0x000000ff1400728c */ /* 0x000fe4000bf25270 */
[----:B------:R-:W-:-:S09]  /*06a0*/  UISETP.GE.U32.AND UP0, UPT, UR9, 0x3, UPT ;  /* 0x000000030900788c */ /* 0x000fd2000bf06070 */
[----:B------:R-:W-:Y:S05]  /*06b0*/  BRA.U !UP0, `(.L_x_4) ;  /* 0x0000000108887547 */ /* 0x000fea000b800000 */
[----:B------:R-:W0:Y:S01]  /*06c0*/  LDCU UR12, c[0x0][0x3a0] ;  /* 0x00007400ff0c77ac */ /* 0x000e220008000800 */
[----:B------:R-:W1:Y:S01]  /*06d0*/  LDC.64 R2, c[0x0][0x388] ;  /* 0x0000e200ff027b82 */ /* 0x000e620000000a00 */
[----:B------:R-:W-:Y:S01]  /*06e0*/  VIADD R7, R10, UR5 ;  /* 0x000000050a077c36 */ /* 0x000fe20008000000 */
[----:B------:R-:W2:Y:S01]  /*06f0*/  LDCU.64 UR10, c[0x0][0x390] ;  /* 0x00007200ff0a77ac */ /* 0x000ea20008000a00 */
[----:B0-----:R-:W-:-:S04]  /*0700*/  UIMAD UR9, UR5, UR12, UR4 ;  /* 0x0000000c050972a4 */ /* 0x001fc8000f8e0204 */
[----:B--2---:R-:W-:Y:S02]  /*0710*/  UIMAD.WIDE.U32 UR14, UR9, 0x4, UR10 ;  /* 0x00000004090e78a5 */ /* 0x004fe4000f8e000a */
[----:B------:R-:W-:Y:S01]  /*0720*/  UIADD3 UR9, UPT, UPT, UR9, UR12, URZ ;  /* 0x0000000c09097290 */ /* 0x000fe2000fffe0ff */
[----:B-1----:R-:W-:-:S03]  /*0730*/  IMAD.WIDE R2, R7, 0x4, R2 ;  /* 0x0000000407027825 */ /* 0x002fc600078e0202 */
[----:B------:R-:W-:Y:S01]  /*0740*/  UIMAD.WIDE.U32 UR22, UR9, 0x4, UR10 ;  /* 0x00000004091678a5 */ /* 0x000fe2000f8e000a */
[----:B------:R-:W-:Y:S01]  /*0750*/  MOV R4, UR14 ;  /* 0x0000000e00047c02 */ /* 0x000fe20008000f00 */
[----:B------:R-:W-:Y:S01]  /*0760*/  UIADD3 UR9, UPT, UPT, UR9, UR12, URZ ;  /* 0x0000000c09097290 */ /* 0x000fe2000fffe0ff */
[----:B------:R-:W-:Y:S01]  /*0770*/  MOV R5, UR15 ;  /* 0x0000000f00057c02 */ /* 0x000fe20008000f00 */
[----:B------:R-:W2:Y:S02]  /*0780*/  LDG.E R14, desc[UR18][R2.64] ;  /* 0x00000012020e7981 */ /* 0x000ea4000c1e1900 */
[----:B------:R-:W-:Y:S02]  /*0790*/  UIMAD.WIDE.U32 UR14, UR9, 0x4, UR10 ;  /* 0x00000004090e78a5 */ /* 0x000fe4000f8e000a */
[----:B------:R-:W-:Y:S01]  /*07a0*/  UIADD3 UR9, UPT, UPT, UR9, UR12, URZ ;  /* 0x0000000c09097290 */ /* 0x000fe2000fffe0ff */
[----:B------:R-:W-:Y:S01]  /*07b0*/  MOV R6, UR22 ;  /* 0x0000001600067c02 */ /* 0x000fe20008000f00 */
[----:B------:R-:W-:Y:S01]  /*07c0*/  IMAD.U32 R7, RZ, RZ, UR23 ;  /* 0x00000017ff077e24 */ /* 0x000fe2000f8e00ff */
[----:B------:R-:W2:Y:S01]  /*07d0*/  LDG.E R4, desc[UR18][R4.64] ;  /* 0x0000001204047981 */ /* 0x000ea2000c1e1900 */
[----:B------:R-:W-:Y:S01]  /*07e0*/  UIMAD.WIDE.U32 UR10, UR9, 0x4, UR10 ;  /* 0x00000004090a78a5 */ /* 0x000fe2000f8e000a */
[----:B------:R-:W-:-:S02]  /*07f0*/  MOV R8, UR14 ;  /* 0x0000000e00087c02 */ /* 0x000fc40008000f00 */
[----:B------:R-:W-:Y:S01]  /*0800*/  MOV R9, UR15 ;  /* 0x0000000f00097c02 */ /* 0x000fe20008000f00 */
[----:B------:R-:W3:Y:S02]  /*0810*/  LDG.E R6, desc[UR18][R6.64] ;  /* 0x0000001206067981 */ /* 0x000ee4000c1e1900 */
[----:B------:R-:W-:Y:S02]  /*0820*/  MOV R12, UR10 ;  /* 0x0000000a000c7c02 */ /* 0x000fe40008000f00 */
[----:B------:R-:W3:Y:S01]  /*0830*/  LDG.E R15, desc[UR18][R2.64+0x4] ;  /* 0x00000412020f7981 */ /* 0x000ee2000c1e1900 */
[----:B------:R-:W-:-:S03]  /*0840*/  IMAD.U32 R13, RZ, RZ, UR11 ;  /* 0x0000000bff0d7e24 */ /* 0x000fc6000f8e00ff */
[----:B------:R-:W4:Y:S04]  /*0850*/  LDG.E R8, desc[UR18][R8.64] ;  /* 0x0000001208087981 */ /* 0x000f28000c1e1900 */
[----:B------:R-:W4:Y:S04]  /*0860*/  LDG.E R17, desc[UR18][R2.64+0x8] ;  /* 0x0000081202117981 */ /* 0x000f28000c1e1900 */
[----:B------:R-:W5:Y:S04]  /*0870*/  LDG.E R12, desc[UR18][R12.64] ;  /* 0x000000120c0c7981 */ /* 0x000f68000c1e1900 */
[----:B------:R-:W5:Y:S01]  /*0880*/  LDG.E R5, desc[UR18][R2.64+0xc] ;  /* 0x00000c1202057981 */ /* 0x000f62000c1e1900 */
[----:B------:R-:W-:Y:S01]  /*0890*/  UIADD3 UR5, UPT, UPT, UR5, 0x4, URZ ;  /* 0x0000000405057890 */ /* 0x000fe2000fffe0ff */
[----:B--2---:R-:W-:-:S04]  /*08a0*/  FFMA R4, R14, R4, R11 ;  /* 0x000000040e047223 */ /* 0x004fc8000000000b */
[----:B---3--:R-:W-:-:S04]  /*08b0*/  FFMA R4, R15, R6, R4 ;  /* 0x000000060f047223 */ /* 0x008fc80000000004 */
[----:B----4-:R-:W-:-:S04]  /*08c0*/  FFMA R4, R17, R8, R4 ;  /* 0x0000000811047223 */ /* 0x010fc80000000004 */
[----:B-----5:R-:W-:-:S07]  /*08d0*/  FFMA R11, R5, R12, R4 ;  /* 0x0000000c050b7223 */ /* 0x020fce0000000004 */
.L_x_4:
[----:B------:R-:W-:Y:S05]  /*08e0*/  BRA.U !UP1, `(.L_x_3) ;  /* 0x0000000109a07547 */ /* 0x000fea000b800000 */
[----:B------:R-:W-:Y:S02]  /*08f0*/  UISETP.NE.AND UP0, UPT, UR20, 0x1, UPT ;  /* 0x000000011400788c */ /* 0x000fe4000bf05270 */
[----:B------:R-:W-:-:S04]  /*0900*/  ULOP3.LUT UP1, URZ, UR16, 0x1, URZ, 0xc0, !UPT ;  /* 0x0000000110ff7892 */ /* 0x000fc8000f82c0ff */
[----:B------:R-:W-:Y:S02]  /*0910*/  PLOP3.LUT P0, PT, PT, PT, UP0, 0x80, 0x8 ;  /* 0x000000000008781c */ /* 0x000fe40003f0f008 */
[----:B------:R-:W-:-:S03]  /*0920*/  PLOP3.LUT P1, PT, PT, PT, UP1, 0x80, 0x8 ;  /* 0x000000000008781c */ /* 0x000fc60003f2f018 */
[----:B------:R-:W0:Y:S01]  /*0930*/  @UP0 LDCU UR9, c[0x0][0x3a0] ;  /* 0x00007400ff0907ac */ /* 0x000e220008000800 */
[----:B------:R-:W1:Y:S01]  /*0940*/  @UP0 LDCU.64 UR10, c[0x0][0x390] ;  /* 0x00007200ff0a07ac */ /* 0x000e620008000a00 */
[----:B------:R-:W2:Y:S06]  /*0950*/  @UP0 LDCU.64 UR22, c[0x0][0x388] ;  /* 0x00007100ff1607ac */ /* 0x000eac0008000a00 */
[----:B------:R-:W-:Y:S01]  /*0960*/  @P0 IADD3 R3, PT, PT, R10, UR5, RZ ;  /* 0x000000050a030c10 */ /* 0x000fe2000fffe0ff */
[----:B------:R-:W3:Y:S01]  /*0970*/  @UP1 LDCU UR16, c[0x0][0x3a0] ;  /* 0x00007400ff1017ac */ /* 0x000ee20008000800 */
[----:B------:R-:W4:Y:S01]  /*0980*/  @UP1 LDCU.64 UR14, c[0x0][0x390] ;  /* 0x00007200ff0e17ac */ /* 0x000f220008000a00 */
[----:B------:R-:W5:Y:S01]  /*0990*/  @UP1 LDCU.64 UR26, c[0x0][0x388] ;  /* 0x00007100ff1a17ac */ /* 0x000f620008000a00 */
[----:B0-----:R-:W-:-:S02]  /*09a0*/  @UP0 UIMAD UR12, UR5, UR9, UR4 ;  /* 0x00000009050c02a4 */ /* 0x001fc4000f8e0204 */
[----:B------:R-:W-:Y:S01]  /*09b0*/  @UP0 UIADD3 UR5, UPT, UPT, UR5, 0x2, URZ ;  /* 0x0000000205050890 */ /* 0x000fe2000fffe0ff */
[----:B--2---:R-:W-:Y:S01]  /*09c0*/  MOV R4, UR22 ;  /* 0x0000001600047c02 */ /* 0x004fe20008000f00 */
[----:B-1----:R-:W-:Y:S01]  /*09d0*/  @UP0 UIMAD.WIDE.U32 UR24, UR12, 0x4, UR10 ;  /* 0x000000040c1808a5 */ /* 0x002fe2000f8e000a */
[----:B------:R-:W-:Y:S01]  /*09e0*/  MOV R5, UR23 ;  /* 0x0000001700057c02 */ /* 0x000fe20008000f00 */
[----:B------:R-:W-:Y:S02]  /*09f0*/  @UP0 UIADD3 UR12, UPT, UPT, UR12, UR9, URZ ;  /* 0x000000090c0c0290 */ /* 0x000fe4000fffe0ff */
[----:B------:R-:W-:Y:S02]  /*0a00*/  @P1 VIADD R9, R10, UR5 ;  /* 0x000000050a091c36 */ /* 0x000fe40008000000 */
[----:B------:R-:W-:Y:S01]  /*0a10*/  @UP0 UIMAD.WIDE.U32 UR12, UR12, 0x4, UR10 ;  /* 0x000000040c0c08a5 */ /* 0x000fe2000f8e000a */
[----:B------:R-:W-:Y:S01]  /*0a20*/  IMAD.U32 R12, RZ, RZ, UR24 ;  /* 0x00000018ff0c7e24 */ /* 0x000fe2000f8e00ff */
[----:B---3--:R-:W-:Y:S01]  /*0a30*/  @UP1 UIMAD UR10, UR5, UR16, UR4 ;  /* 0x00000010050a12a4 */ /* 0x008fe2000f8e0204 */
[----:B------:R-:W-:Y:S01]  /*0a40*/  MOV R13, UR25 ;  /* 0x00000019000d7c02 */ /* 0x000fe20008000f00 */
[----:B------:R-:W-:Y:S01]  /*0a50*/  @P0 IMAD.WIDE R4, R3, 0x4, R4 ;  /* 0x0000000403040825 */ /* 0x000fe200078e0204 */
[----:B-----5:R-:W-:Y:S01]  /*0a60*/  MOV R2, UR26 ;  /* 0x0000001a00027c02 */ /* 0x020fe20008000f00 */
[----:B----4-:R-:W-:Y:S01]  /*0a70*/  @UP1 UIMAD.WIDE.U32 UR10, UR10, 0x4, UR14 ;  /* 0x000000040a0a18a5 */ /* 0x010fe2000f8e000e */
[----:B------:R-:W-:Y:S01]  /*0a80*/  MOV R3, UR27 ;  /* 0x0000001b00037c02 */ /* 0x000fe20008000f00 */
[----:B------:R-:W2:Y:S01]  /*0a90*/  @P0 LDG.E R12, desc[UR18][R12.64] ;  /* 0x000000120c0c0981 */ /* 0x000ea2000c1e1900 */
[----:B------:R-:W-:-:S02]  /*0aa0*/  MOV R6, UR12 ;  /* 0x0000000c00067c02 */ /* 0x000fc40008000f00 */
[----:B------:R-:W-:Y:S01]  /*0ab0*/  MOV R7, UR13 ;  /* 0x0000000d00077c02 */ /* 0x000fe20008000f00 */
[----:B------:R-:W2:Y:S01]  /*0ac0*/  @P0 LDG.E R14, desc[UR18][R4.64] ;  /* 0x00000012040e0981 */ /* 0x000ea2000c1e1900 */
[----:B------:R-:W-:Y:S01]  /*0ad0*/  @P1 IMAD.WIDE R2, R9, 0x4, R2 ;  /* 0x0000000409021825 */ /* 0x000fe200078e0202 */
[----:B------:R-:W-:Y:S02]  /*0ae0*/  MOV R8, UR10 ;  /* 0x0000000a00087c02 */ /* 0x000fe40008000f00 */
[----:B------:R-:W3:Y:S01]  /*0af0*/  @P0 LDG.E R15, desc[UR18][R4.64+0x4] ;  /* 0x00000412040f0981 */ /* 0x000ee2000c1e1900 */
[----:B------:R-:W-:-:S03]  /*0b00*/  IMAD.U32 R9, RZ, RZ, UR11 ;  /* 0x0000000bff097e24 */ /* 0x000fc6000f8e00ff */
[----:B------:R-:W3:Y:S04]  /*0b10*/  @P0 LDG.E R6, desc[UR18][R6.64] ;  /* 0x0000001206060981 */ /* 0x000ee8000c1e1900 */
[----:B------:R-:W4:Y:S04]  /*0b20*/  @P1 LDG.E R2, desc[UR18][R2.64] ;  /* 0x0000001202021981 */ /* 0x000f28000c1e1900 */
[----:B------:R-:W4:Y:S01]  /*0b30*/  @P1 LDG.E R8, desc[UR18][R8.64] ;  /* 0x0000001208081981 */ /* 0x000f22000c1e1900 */
[----:B--2---:R-:W-:-:S04]  /*0b40*/  @P0 FFMA R14, R14, R12, R11 ;  /* 0x0000000c0e0e0223 */ /* 0x004fc8000000000b */
[----:B---3--:R-:W-:-:S04]  /*0b50*/  @P0 FFMA R11, R15, R6, R14 ;  /* 0x000000060f0b0223 */ /* 0x008fc8000000000e */
[----:B----4-:R-:W-:-:S07]  /*0b60*/  @P1 FFMA R11, R2, R8, R11 ;  /* 0x00000008020b1223 */ /* 0x010fce000000000b */
.L_x_3:
[----:B------:R-:W0:Y:S01]  /*0b70*/  LDCU UR5, c[0x0][0x3a0] ;  /* 0x00007400ff0577ac */ /* 0x000e220008000800 */
[----:B------:R-:W1:Y:S01]  /*0b80*/  LDC.64 R2, c[0x0][0x380] ;  /* 0x0000e000ff027b82 */ /* 0x000e620000000a00 */
[----:B0-----:R-:W-:-:S05]  /*0b90*/  MOV R5, UR5 ;  /* 0x0000000500057c02 */ /* 0x001fca0008000f00 */
[----:B------:R-:W-:Y:S01]  /*0ba0*/  IMAD R5, R0, R5, UR4 ;  /* 0x0000000400057e24 */ /* 0x000fe2000f8e0205 */
[----:B------:R-:W-:-:S03]  /*0bb0*/  UIADD3 UR4, UPT, UPT, UR4, 0x1, URZ ;  /* 0x0000000104047890 */ /* 0x000fc6000fffe0ff */
[----:B-1----:R-:W-:Y:S01]  /*0bc0*/  IMAD.WIDE R2, R5, 0x4, R2 ;  /* 0x0000000405027825 */ /* 0x002fe200078e0202 */
[----:B------:R-:W-:-:S04]  /*0bd0*/  UISETP.NE.AND UP0, UPT, UR4, UR5, UPT ;  /* 0x000000050400728c */ /* 0x000fc8000bf05270 */
[----:B------:R0:W-:Y:S02]  /*0be0*/  STG.E desc[UR18][R2.64], R11 ;  /* 0x0000000b02007986 */ /* 0x0001e4000c101912 */
[----:B------:R-:W-:-:S13]  /*0bf0*/  PLOP3.LUT P0, PT, PT, PT, UP0, 0x80, 0x8 ;  /* 0x000000000008781c */ /* 0x000fda0003f0f008 */
[----:B0-----:R-:W-:Y:S05]  /*0c00*/  @!P0 EXIT ;  /* 0x000000000000894d */ /* 0x001fea0003800000 */
[----:B------:R-:W-:Y:S05]  /*0c10*/  BRA `(.L_x_5) ;  /* 0xfffffff400507947 */ /* 0x000fea000383ffff */
.L_x_0:
[----:B------:R-:W-:Y:S02]  /*0c20*/  UISETP.GE.U32.AND UP0, UPT, UR7, 0x8, UPT ;  /* 0x000000080700788c */ /* 0x000fe4000bf06070 */
[----:B------:R-:W-:Y:S01]  /*0c30*/  ULOP3.LUT UR6, UR7, 0x7, URZ, 0xc0, !UPT ;  /* 0x0000000707067892 */ /* 0x000fe2000f8ec0ff */
[----:B------:R-:W-:-:S06]  /*0c40*/  UMOV UR4, URZ ;  /* 0x000000ff00047c82 */ /* 0x000fcc0008000000 */
[----:B------:R-:W-:Y:S05]  /*0c50*/  BRA.U !UP0, `(.L_x_6) ;  /* 0x0000000108447547 */ /* 0x000fea000b800000 */
[----:B------:R-:W0:Y:S01]  /*0c60*/  LDC.64 R4, c[0x0][0x380] ;  /* 0x0000e000ff047b82 */ /* 0x000e220000000a00 */
[----:B------:R-:W-:Y:S01]  /*0c70*/  ULOP3.LUT UR4, UR7, 0x7ffffff8, URZ, 0xc0, !UPT ;  /* 0x7ffffff807047892 */ /* 0x000fe2000f8ec0ff */
[----:B------:R-:W-:-:S11]  /*0c80*/  UMOV UR5, URZ ;  /* 0x000000ff00057c82 */ /* 0x000fd60008000000 */
.L_x_7:
[----:B-1----:R-:W-:Y:S01]  /*0c90*/  MOV R3, UR5 ;  /* 0x0000000500037c02 */ /* 0x002fe20008000f00 */
[----:B------:R-:W-:-:S04]  /*0ca0*/  UIADD3 UR5, UPT, UPT, UR5, 0x8, URZ ;  /* 0x0000000805057890 */ /* 0x000fc8000fffe0ff */
[----:B------:R-:W-:Y:S01]  /*0cb0*/  IMAD R3, R0, UR7, R3 ;  /* 0x0000000700037c24 */ /* 0x000fe2000f8e0203 */
[----:B------:R-:W-:-:S03]  /*0cc0*/  UISETP.NE.AND UP0, UPT, UR5, UR4, UPT ;  /* 0x000000040500728c */ /* 0x000fc6000bf05270 */
[----:B0-----:R-:W-:-:S05]  /*0cd0*/  IMAD.WIDE R2, R3, 0x4, R4 ;  /* 0x0000000403027825 */ /* 0x001fca00078e0204 */
[----:B------:R1:W-:Y:S04]  /*0ce0*/  STG.E desc[UR18][R2.64], RZ ;  /* 0x000000ff02007986 */ /* 0x0003e8000c101912 */
[----:B------:R1:W-:Y:S04]  /*0cf0*/  STG.E desc[UR18][R2.64+0x4], RZ ;  /* 0x000004ff02007986 */ /* 0x0003e8000c101912 */
[----:B------:R1:W-:Y:S04]  /*0d00*/  STG.E desc[UR18][R2.64+0x8], RZ ;  /* 0x000008ff02007986 */ /* 0x0003e8000c101912 */
[----:B------:R1:W-:Y:S04]  /*0d10*/  STG.E desc[UR18][R2.64+0xc], RZ ;  /* 0x00000cff02007986 */ /* 0x0003e8000c101912 */
[----:B------:R1:W-:Y:S04]  /*0d20*/  STG.E desc[UR18][R2.64+0x10], RZ ;  /* 0x000010ff02007986 */ /* 0x0003e8000c101912 */
[----:B------:R1:W-:Y:S04]  /*0d30*/  STG.E desc[UR18][R2.64+0x14], RZ ;  /* 0x000014ff02007986 */ /* 0x0003e8000c101912 */
[----:B------:R1:W-:Y:S04]  /*0d40*/  STG.E desc[UR18][R2.64+0x18], RZ ;  /* 0x000018ff02007986 */ /* 0x0003e8000c101912 */
[----:B------:R1:W-:Y:S01]  /*0d50*/  STG.E desc[UR18][R2.64+0x1c], RZ ;  /* 0x00001cff02007986 */ /* 0x0003e2000c101912 */
[----:B------:R-:W-:Y:S05]  /*0d60*/  BRA.U UP0, `(.L_x_7) ;  /* 0xfffffffd00c87547 */ /* 0x000fea000b83ffff */
.L_x_6:
[----:B------:R-:W-:-:S13]  /*0d70*/  ISETP.NE.AND P0, PT, RZ, UR6, PT ;  /* 0x00000006ff007c0c */ /* 0x000fda000bf05270 */
[----:B------:R-:W-:Y:S05]  /*0d80*/  @!P0 EXIT ;  /* 0x000000000000894d */ /* 0x000fea0003800000 */
[----:B------:R-:W-:Y:S02]  /*0d90*/  UISETP.GE.U32.AND UP0, UPT, UR6, 0x4, UPT ;  /* 0x000000040600788c */ /* 0x000fe4000bf06070 */
[----:B------:R-:W-:-:S07]  /*0da0*/  ULOP3.LUT UR5, UR7, 0x3, URZ, 0xc0, !UPT ;  /* 0x0000000307057892 */ /* 0x000fce000f8ec0ff */
[----:B------:R-:W-:Y:S05]  /*0db0*/  BRA.U !UP0, `(.L_x_8) ;  /* 0x0000000108247547 */ /* 0x000fea000b800000 */
[----:B-1----:R-:W0:Y:S01]  /*0dc0*/  LDC.64 R2, c[0x0][0x380] ;  /* 0x0000e000ff027b82 */ /* 0x002e220000000a00 */
[----:B------:R-:W-:Y:S01]  /*0dd0*/  MOV R5, UR4 ;  /* 0x0000000400057c02 */ /* 0x000fe20008000f00 */
[----:B------:R-:W-:-:S04]  /*0de0*/  UIADD3 UR4, UPT, UPT, UR4, 0x4, URZ ;  /* 0x0000000404047890 */ /* 0x000fc8000fffe0ff */
[----:B------:R-:W-:-:S04]  /*0df0*/  IMAD R5, R0, UR7, R5 ;  /* 0x0000000700057c24 */ /* 0x000fc8000f8e0205 */
[----:B0-----:R-:W-:-:S05]  /*0e00*/  IMAD.WIDE R2, R5, 0x4, R2 ;  /* 0x0000000405027825 */ /* 0x001fca00078e0202 */
[----:B------:R0:W-:Y:S04]  /*0e10*/  STG.E desc[UR18][R2.64], RZ ;  /* 0x000000ff02007986 */ /* 0x0001e8000c101912 */
[----:B------:R0:W-:Y:S04]  /*0e20*/  STG.E desc[UR18][R2.64+0x4], RZ ;  /* 0x000004ff02007986 */ /* 0x0001e8000c101912 */
[----:B------:R0:W-:Y:S04]  /*0e30*/  STG.E desc[UR18][R2.64+0x8], RZ ;  /* 0x000008ff02007986 */ /* 0x0001e8000c101912 */
[----:B------:R0:W-:Y:S02]  /*0e40*/  STG.E desc[UR18][R2.64+0xc], RZ ;  /* 0x00000cff02007986 */ /* 0x0001e4000c101912 */
.L_x_8:
[----:B------:R-:W-:-:S13]  /*0e50*/  ISETP.NE.AND P0, PT, RZ, UR5, PT ;  /* 0x00000005ff007c0c */ /* 0x000fda000bf05270 */
[----:B------:R-:W-:Y:S05]  /*0e60*/  @!P0 EXIT ;  /* 0x000000000000894d */ /* 0x000fea0003800000 */
[----:B------:R-:W-:Y:S01]  /*0e70*/  UISETP.NE.AND UP0, UPT, UR5, 0x1, UPT ;  /* 0x000000010500788c */ /* 0x000fe2000bf05270 */
[----:B------:R-:W-:Y:S01]  /*0e80*/  IMAD.U32 R5, RZ, RZ, UR4 ;  /* 0x00000004ff057e24 */ /* 0x000fe2000f8e00ff */
[----:B------:R-:W-:-:S04]  /*0e90*/  ULOP3.LUT UR5, UR7, 0x1, URZ, 0xc0, !UPT ;  /* 0x0000000107057892 */ /* 0x000fc8000f8ec0ff */
[----:B------:R-:W-:Y:S01]  /*0ea0*/  PLOP3.LUT P0, PT, PT, PT, UP0, 0x80, 0x8 ;  /* 0x000000000008781c */ /* 0x000fe20003f0f008 */
[----:B------:R-:W-:-:S04]  /*0eb0*/  UISETP.NE.U32.AND UP1, UPT, UR5, 0x1, UPT ;  /* 0x000000010500788c */ /* 0x000fc8000bf25070 */
[----:B------:R-:W0:Y:S02]  /*0ec0*/  @UP0 LDCU.64 UR8, c[0x0][0x380] ;  /* 0x00007000ff0807ac */ /* 0x000e240008000a00 */
[----:B------:R-:W-:Y:S01]  /*0ed0*/  PLOP3.LUT P1, PT, PT, PT, UP1, 0x80, 0x8 ;  /* 0x000000000008781c */ /* 0x000fe20003f2f018 */
[----:B------:R-:W-:-:S05]  /*0ee0*/  @UP0 UIADD3 UR4, UPT, UPT, UR4, 0x2, URZ ;  /* 0x0000000204040890 */ /* 0x000fca000fffe0ff */
[----:B------:R-:W-:Y:S01]  /*0ef0*/  @P0 IMAD R5, R0, UR7, R5 ;  /* 0x0000000700050c24 */ /* 0x000fe2000f8e0205 */
[----:B01----:R-:W-:Y:S02]  /*0f00*/  MOV R2, UR8 ;  /* 0x0000000800027c02 */ /* 0x003fe40008000f00 */
[----:B------:R-:W-:-:S03]  /*0f10*/  MOV R3, UR9 ;  /* 0x0000000900037c02 */ /* 0x000fc60008000f00 */
[----:B------:R-:W-:-:S05]  /*0f20*/  @P0 IMAD.WIDE R2, R5, 0x4, R2 ;  /* 0x0000000405020825 */ /* 0x000fca00078e0202 */
[----:B------:R0:W-:Y:S04]  /*0f30*/  @P0 STG.E desc[UR18][R2.64], RZ ;  /* 0x000000ff02000986 */ /* 0x0001e8000c101912 */
[----:B------:R0:W-:Y:S01]  /*0f40*/  @P0 STG.E desc[UR18][R2.64+0x4], RZ ;  /* 0x000004ff02000986 */ /* 0x0001e2000c101912 */
[----:B------:R-:W-:Y:S05]  /*0f50*/  @P1 EXIT ;  /* 0x000000000000194d */ /* 0x000fea0003800000 */
[----:B0-----:R-:W0:Y:S01]  /*0f60*/  LDC.64 R2, c[0x0][0x380] ;  /* 0x0000e000ff027b82 */ /* 0x001e220000000a00 */
[----:B------:R-:W-:-:S05]  /*0f70*/  MOV R5, UR4 ;  /* 0x0000000400057c02 */ /* 0x000fca0008000f00 */
[----:B------:R-:W-:-:S04]  /*0f80*/  IMAD R5, R0, UR7, R5 ;  /* 0x0000000700057c24 */ /* 0x000fc8000f8e0205 */
[----:B0-----:R-:W-:-:S05]  /*0f90*/  IMAD.WIDE R2, R5, 0x4, R2 ;  /* 0x0000000405027825 */ /* 0x001fca00078e0202 */
[----:B------:R-:W-:Y:S01]  /*0fa0*/  STG.E desc[UR18][R2.64], RZ ;  /* 0x000000ff02007986 */ /* 0x000fe2000c101912 */
[----:B------:R-:W-:Y:S05]  /*0fb0*/  EXIT ;  /* 0x000000000000794d */ /* 0x000fea0003800000 */
.L_x_9:
[----:B------:R-:W-:-:S00]  /*0fc0*/  BRA `(.L_x_9) ;  /* 0xfffffffc00fc7947 */ /* 0x000fc0000383ffff */
[----:B------:R-:W-:-:S00]  /*0fd0*/  NOP ;  /* 0x0000000000007918 */ /* 0x000fc00000000000 */
        /* <DEDUP_REMOVED lines=10> */
.L_x_10:


//--------------------- .nv.shared.reserved.0     --------------------------
	.section	.nv.shared.reserved.0,"aw",@nobits
	.weak		__nv_reservedSMEM_offset_0_alias
	.size		__nv_reservedSMEM_offset_0_alias, 0, 64
	.other		__nv_reservedSMEM_offset_0_alias,@"STO_CUDA_RESERVED_SHARED STV_DEFAULT"
__nv_reservedSMEM_offset_0_alias:
	.zero		0
	.zero		64


//--------------------- .nv.constant0._Z13matmul_kernelPfS_S_iii --------------------------
	.section	.nv.constant0._Z13matmul_kernelPfS_S_iii,"a",@progbits
	.sectionflags	@""
	.align	4
.nv.constant0._Z13matmul_kernelPfS_S_iii:
	.zero		932


//--------------------- SYMBOLS --------------------------

	.type		.nv.reservedSmem.offset0,@object
	.size		.nv.reservedSmem.offset0,0x4
